//
// Generated by NVIDIA NVVM Compiler
//
// Compiler Build ID: CL-36424714
// Cuda compilation tools, release 13.0, V13.0.88
// Based on NVVM 20.0.0
//

.version 9.0
.target sm_100
.address_size 64

	// .globl	_Z25unique_idx_calc_threadIdxPi
.extern .func  (.param .b32 func_retval0) vprintf
(
	.param .b64 vprintf_param_0,
	.param .b64 vprintf_param_1
)
;
.global .align 1 .b8 $str[29] = {116, 104, 114, 101, 97, 100, 73, 100, 120, 32, 58, 32, 37, 100, 44, 32, 118, 97, 108, 117, 101, 32, 58, 32, 37, 100, 32, 10};
.global .align 1 .b8 $str$1[58] = {98, 108, 111, 99, 107, 73, 100, 120, 46, 120, 32, 58, 32, 37, 100, 44, 32, 116, 104, 114, 101, 97, 100, 73, 100, 120, 46, 120, 32, 58, 32, 37, 100, 44, 32, 103, 105, 100, 32, 58, 32, 37, 100, 44, 32, 118, 97, 108, 117, 101, 32, 58, 32, 37, 100, 32, 10};

.visible .entry _Z25unique_idx_calc_threadIdxPi(
	.param .u64 .ptr .align 1 _Z25unique_idx_calc_threadIdxPi_param_0
)
{
	.local .align 8 .b8 	__local_depot0[8];
	.reg .b64 	%SP;
	.reg .b64 	%SPL;
	.reg .b32 	%r<5>;
	.reg .b64 	%rd<9>;

	mov.u64 	%SPL, __local_depot0;
	cvta.local.u64 	%SP, %SPL;
	ld.param.u64 	%rd1, [_Z25unique_idx_calc_threadIdxPi_param_0];
	cvta.to.global.u64 	%rd2, %rd1;
	add.u64 	%rd3, %SP, 0;
	add.u64 	%rd4, %SPL, 0;
	mov.u32 	%r1, %tid.x;
	mul.wide.u32 	%rd5, %r1, 4;
	add.s64 	%rd6, %rd2, %rd5;
	ld.global.u32 	%r2, [%rd6];
	st.local.v2.u32 	[%rd4], {%r1, %r2};
	mov.u64 	%rd7, $str;
	cvta.global.u64 	%rd8, %rd7;
	{ // callseq 0, 0
	.param .b64 param0;
	st.param.b64 	[param0], %rd8;
	.param .b64 param1;
	st.param.b64 	[param1], %rd3;
	.param .b32 retval0;
	call.uni (retval0), 
	vprintf, 
	(
	param0, 
	param1
	);
	ld.param.b32 	%r3, [retval0];
	} // callseq 0
	ret;

}
	// .globl	_Z15unique_gid_calcPi
.visible .entry _Z15unique_gid_calcPi(
	.param .u64 .ptr .align 1 _Z15unique_gid_calcPi_param_0
)
{
	.local .align 16 .b8 	__local_depot1[16];
	.reg .b64 	%SP;
	.reg .b64 	%SPL;
	.reg .b32 	%r<8>;
	.reg .b64 	%rd<9>;

	mov.u64 	%SPL, __local_depot1;
	cvta.local.u64 	%SP, %SPL;
	ld.param.u64 	%rd1, [_Z15unique_gid_calcPi_param_0];
	cvta.to.global.u64 	%rd2, %rd1;
	add.u64 	%rd3, %SP, 0;
	add.u64 	%rd4, %SPL, 0;
	mov.u32 	%r1, %tid.x;
	mov.u32 	%r2, %ctaid.x;
	mov.u32 	%r3, %ntid.x;
	mad.lo.s32 	%r4, %r2, %r3, %r1;
	mul.wide.s32 	%rd5, %r4, 4;
	add.s64 	%rd6, %rd2, %rd5;
	ld.global.u32 	%r5, [%rd6];
	st.local.v4.u32 	[%rd4], {%r2, %r1, %r4, %r5};
	mov.u64 	%rd7, $str$1;
	cvta.global.u64 	%rd8, %rd7;
	{ // callseq 1, 0
	.param .b64 param0;
	st.param.b64 	[param0], %rd8;
	.param .b64 param1;
	st.param.b64 	[param1], %rd3;
	.param .b32 retval0;
	call.uni (retval0), 
	vprintf, 
	(
	param0, 
	param1
	);
	ld.param.b32 	%r6, [retval0];
	} // callseq 1
	ret;

}


// ===== COMPILED SASS (sm_100) =====

	.target	sm_100

	.elftype	@"ET_EXEC"


//--------------------- .note.nv.tkinfo           --------------------------
	.section	.note.nv.tkinfo,"",@"SHT_NOTE"
	.sectionflags	@"SHF_NOTE_NV_TKINFO"
	.tkinfo
        /*0018*/ 	.word	0x00000002
        /*0030*/ 	.string	""
        /*0030*/ 	.string	"ptxas"
        /*0030*/ 	.string	"Cuda compilation tools, release 13.0, V13.0.88"
        /*0030*/ 	.string	"Build cuda_13.0.r13.0/compiler.36424714_0"
        /*0030*/ 	.string	"-arch sm_100 -m 64 "



//--------------------- .note.nv.cuinfo           --------------------------
	.section	.note.nv.cuinfo,"",@"SHT_NOTE"
	.sectionflags	@"SHF_NOTE_NV_CUINFO"
        /*0018*/ 	.short	0x0002
        /*001a*/ 	.short	0x0064
        /*001c*/ 	.short	0x0082
	.zero		2


//--------------------- .nv.info                  --------------------------
	.section	.nv.info,"",@"SHT_CUDA_INFO"
	.align	4


	//----- nvinfo : EIATTR_REGCOUNT
	.align		4
        /*0000*/ 	.byte	0x04, 0x2f
        /*0002*/ 	.short	(.L_3 - .L_2)
	.align		4
.L_2:
        /*0004*/ 	.word	index@(_Z25unique_idx_calc_threadIdxPi)
        /*0008*/ 	.word	0x00000018


	//----- nvinfo : EIATTR_FRAME_SIZE
	.align		4
.L_3:
        /*000c*/ 	.byte	0x04, 0x11
        /*000e*/ 	.short	(.L_5 - .L_4)
	.align		4
.L_4:
        /*0010*/ 	.word	index@(_Z25unique_idx_calc_threadIdxPi)
        /*0014*/ 	.word	0x00000008


	//----- nvinfo : EIATTR_REGCOUNT
	.align		4
.L_5:
        /*0018*/ 	.byte	0x04, 0x2f
        /*001a*/ 	.short	(.L_7 - .L_6)
	.align		4
.L_6:
        /*001c*/ 	.word	index@(_Z15unique_gid_calcPi)
        /*0020*/ 	.word	0x00000018


	//----- nvinfo : EIATTR_FRAME_SIZE
	.align		4
.L_7:
        /*0024*/ 	.byte	0x04, 0x11
        /*0026*/ 	.short	(.L_9 - .L_8)
	.align		4
.L_8:
        /*0028*/ 	.word	index@(_Z15unique_gid_calcPi)
        /*002c*/ 	.word	0x00000010


	//----- nvinfo : EIATTR_MIN_STACK_SIZE
	.align		4
.L_9:
        /*0030*/ 	.byte	0x04, 0x12
        /*0032*/ 	.short	(.L_11 - .L_10)
	.align		4
.L_10:
        /*0034*/ 	.word	index@(_Z15unique_gid_calcPi)
        /*0038*/ 	.word	0x00000010


	//----- nvinfo : EIATTR_MIN_STACK_SIZE
	.align		4
.L_11:
        /*003c*/ 	.byte	0x04, 0x12
        /*003e*/ 	.short	(.L_13 - .L_12)
	.align		4
.L_12:
        /*0040*/ 	.word	index@(_Z25unique_idx_calc_threadIdxPi)
        /*0044*/ 	.word	0x00000008
.L_13:


//--------------------- .nv.compat                --------------------------
	.section	.nv.compat,"",@"SHT_CUDA_COMPAT_INFO"
	.align	4
        /*0000*/ 	.byte	0x02, 0x09, 0x00, 0x00, 0x02, 0x02, 0x01, 0x00, 0x02, 0x05, 0x05, 0x00, 0x03, 0x07, 0x01, 0x01
        /*0010*/ 	.byte	0x02, 0x03, 0x00, 0x00, 0x02, 0x06, 0x01, 0x00, 0x04, 0x0b, 0x08, 0x00, 0x09, 0x00, 0x00, 0x00
        /*0020*/ 	.byte	0x00, 0x00, 0x00, 0x00


//--------------------- .nv.info._Z15unique_gid_calcPi --------------------------
	.section	.nv.info._Z15unique_gid_calcPi,"",@"SHT_CUDA_INFO"
	.sectionflags	@""
	.align	4


	//----- nvinfo : EIATTR_CUDA_API_VERSION
	.align		4
        /*0000*/ 	.byte	0x04, 0x37
        /*0002*/ 	.short	(.L_15 - .L_14)
.L_14:
        /*0004*/ 	.word	0x00000082


	//----- nvinfo : EIATTR_KPARAM_INFO
	.align		4
.L_15:
        /*0008*/ 	.byte	0x04, 0x17
        /*000a*/ 	.short	(.L_17 - .L_16)
.L_16:
        /*000c*/ 	.word	0x00000000
        /*0010*/ 	.short	0x0000
        /*0012*/ 	.short	0x0000
        /*0014*/ 	.byte	0x00, 0xf5, 0x21, 0x00


	//----- nvinfo : EIATTR_SPARSE_MMA_MASK
	.align		4
.L_17:
        /*0018*/ 	.byte	0x03, 0x50
        /*001a*/ 	.short	0x0000


	//----- nvinfo : EIATTR_MAXREG_COUNT
	.align		4
        /*001c*/ 	.byte	0x03, 0x1b
        /*001e*/ 	.short	0x00ff


	//----- nvinfo : EIATTR_EXTERNS
	.align		4
        /*0020*/ 	.byte	0x04, 0x0f
        /*0022*/ 	.short	(.L_19 - .L_18)


	//   ....[0]....
	.align		4
.L_18:
        /*0024*/ 	.word	index@(vprintf)


	//----- nvinfo : EIATTR_MERCURY_ISA_VERSION
	.align		4
.L_19:
        /*0028*/ 	.byte	0x03, 0x5f
        /*002a*/ 	.short	0x0101


	//----- nvinfo : EIATTR_VRC_CTA_INIT_COUNT
	.align		4
        /*002c*/ 	.byte	0x02, 0x4a
	.zero		1
	.zero		1


	//----- nvinfo : EIATTR_SYSCALL_OFFSETS
	.align		4
        /*0030*/ 	.byte	0x04, 0x46
        /*0032*/ 	.short	(.L_21 - .L_20)


	//   ....[0]....
.L_20:
        /*0034*/ 	.word	0x00000150


	//----- nvinfo : EIATTR_EXIT_INSTR_OFFSETS
	.align		4
.L_21:
        /*0038*/ 	.byte	0x04, 0x1c
        /*003a*/ 	.short	(.L_23 - .L_22)


	//   ....[0]....
.L_22:
        /*003c*/ 	.word	0x00000160


	//----- nvinfo : EIATTR_CBANK_PARAM_SIZE
	.align		4
.L_23:
        /*0040*/ 	.byte	0x03, 0x19
        /*0042*/ 	.short	0x0008


	//----- nvinfo : EIATTR_PARAM_CBANK
	.align		4
        /*0044*/ 	.byte	0x04, 0x0a
        /*0046*/ 	.short	(.L_25 - .L_24)
	.align		4
.L_24:
        /*0048*/ 	.word	index@(.nv.constant0._Z15unique_gid_calcPi)
        /*004c*/ 	.short	0x0380
        /*004e*/ 	.short	0x0008


	//----- nvinfo : EIATTR_SW_WAR
	.align		4
.L_25:
        /*0050*/ 	.byte	0x04, 0x36
        /*0052*/ 	.short	(.L_27 - .L_26)
.L_26:
        /*0054*/ 	.word	0x00000008
.L_27:


//--------------------- .nv.info._Z25unique_idx_calc_threadIdxPi --------------------------
	.section	.nv.info._Z25unique_idx_calc_threadIdxPi,"",@"SHT_CUDA_INFO"
	.sectionflags	@""
	.align	4


	//----- nvinfo : EIATTR_CUDA_API_VERSION
	.align		4
        /*0000*/ 	.byte	0x04, 0x37
        /*0002*/ 	.short	(.L_29 - .L_28)
.L_28:
        /*0004*/ 	.word	0x00000082


	//----- nvinfo : EIATTR_KPARAM_INFO
	.align		4
.L_29:
        /*0008*/ 	.byte	0x04, 0x17
        /*000a*/ 	.short	(.L_31 - .L_30)
.L_30:
        /*000c*/ 	.word	0x00000000
        /*0010*/ 	.short	0x0000
        /*0012*/ 	.short	0x0000
        /*0014*/ 	.byte	0x00, 0xf5, 0x21, 0x00


	//----- nvinfo : EIATTR_SPARSE_MMA_MASK
	.align		4
.L_31:
        /*0018*/ 	.byte	0x03, 0x50
        /*001a*/ 	.short	0x0000


	//----- nvinfo : EIATTR_MAXREG_COUNT
	.align		4
        /*001c*/ 	.byte	0x03, 0x1b
        /*001e*/ 	.short	0x00ff


	//----- nvinfo : EIATTR_EXTERNS
	.align		4
        /*0020*/ 	.byte	0x04, 0x0f
        /*0022*/ 	.short	(.L_33 - .L_32)


	//   ....[0]....
	.align		4
.L_32:
        /*0024*/ 	.word	index@(vprintf)


	//----- nvinfo : EIATTR_MERCURY_ISA_VERSION
	.align		4
.L_33:
        /*0028*/ 	.byte	0x03, 0x5f
        /*002a*/ 	.short	0x0101


	//----- nvinfo : EIATTR_VRC_CTA_INIT_COUNT
	.align		4
        /*002c*/ 	.byte	0x02, 0x4a
	.zero		1
	.zero		1


	//----- nvinfo : EIATTR_SYSCALL_OFFSETS
	.align		4
        /*0030*/ 	.byte	0x04, 0x46
        /*0032*/ 	.short	(.L_35 - .L_34)


	//   ....[0]....
.L_34:
        /*0034*/ 	.word	0x00000120


	//----- nvinfo : EIATTR_EXIT_INSTR_OFFSETS
	.align		4
.L_35:
        /*0038*/ 	.byte	0x04, 0x1c
        /*003a*/ 	.short	(.L_37 - .L_36)


	//   ....[0]....
.L_36:
        /*003c*/ 	.word	0x00000130


	//----- nvinfo : EIATTR_CBANK_PARAM_SIZE
	.align		4
.L_37:
        /*0040*/ 	.byte	0x03, 0x19
        /*0042*/ 	.short	0x0008


	//----- nvinfo : EIATTR_PARAM_CBANK
	.align		4
        /*0044*/ 	.byte	0x04, 0x0a
        /*0046*/ 	.short	(.L_39 - .L_38)
	.align		4
.L_38:
        /*0048*/ 	.word	index@(.nv.constant0._Z25unique_idx_calc_threadIdxPi)
        /*004c*/ 	.short	0x0380
        /*004e*/ 	.short	0x0008


	//----- nvinfo : EIATTR_SW_WAR
	.align		4
.L_39:
        /*0050*/ 	.byte	0x04, 0x36
        /*0052*/ 	.short	(.L_41 - .L_40)
.L_40:
        /*0054*/ 	.word	0x00000008
.L_41:


//--------------------- .nv.callgraph             --------------------------
	.section	.nv.callgraph,"",@"SHT_CUDA_CALLGRAPH"
	.align	4
	.sectionentsize	8
	.align		4
        /*0000*/ 	.word	0x00000000
	.align		4
        /*0004*/ 	.word	0xffffffff
	.align		4
        /*0008*/ 	.word	index@(_Z15unique_gid_calcPi)
	.align		4
        /*000c*/ 	.word	index@(vprintf)
	.align		4
        /*0010*/ 	.word	index@(_Z25unique_idx_calc_threadIdxPi)
	.align		4
        /*0014*/ 	.word	index@(vprintf)
	.align		4
        /*0018*/ 	.word	0x00000000
	.align		4
        /*001c*/ 	.word	0xfffffffe
	.align		4
        /*0020*/ 	.word	0x00000000
	.align		4
        /*0024*/ 	.word	0xfffffffd
	.align		4
        /*0028*/ 	.word	0x00000000
	.align		4
        /*002c*/ 	.word	0xfffffffc


//--------------------- .nv.constant4             --------------------------
	.section	.nv.constant4,"a",@progbits
	.align	8
	.align		8
.nv.constant4:
        /*0000*/ 	.dword	vprintf
	.align		8
        /*0008*/ 	.dword	$str
	.align		8
        /*0010*/ 	.dword	$str$1


//--------------------- .text._Z15unique_gid_calcPi --------------------------
	.section	.text._Z15unique_gid_calcPi,"ax",@progbits
	.align	128
        .global         _Z15unique_gid_calcPi
        .type           _Z15unique_gid_calcPi,@function
        .size           _Z15unique_gid_calcPi,(.L_x_4 - _Z15unique_gid_calcPi)
        .other          _Z15unique_gid_calcPi,@"STO_CUDA_ENTRY STV_DEFAULT"
_Z15unique_gid_calcPi:
.text._Z15unique_gid_calcPi:
[----:B------:R-:W0:Y:S01]  /*0000*/  LDC R1, c[0x0][0x37c] ;  /* 0x0000df00ff017b82 */ /* 0x000e220000000800 */
[----:B------:R-:W1:Y:S07]  /*0010*/  S2R R13, SR_TID.X ;  /* 0x00000000000d7919 */ /* 0x000e6e0000002100 */
[----:B------:R-:W2:Y:S01]  /*0020*/  LDC.64 R2, c[0x0][0x380] ;  /* 0x0000e000ff027b82 */ /* 0x000ea20000000a00 */
[----:B------:R-:W3:Y:S01]  /*0030*/  LDCU UR6, c[0x0][0x2fc] ;  /* 0x00005f80ff0677ac */ /* 0x000ee20008000800 */
[----:B0-----:R-:W-:Y:S01]  /*0040*/  VIADD R1, R1, 0xfffffff0 ;  /* 0xfffffff001017836 */ /* 0x001fe20000000000 */
[----:B------:R-:W1:Y:S01]  /*0050*/  S2R R12, SR_CTAID.X ;  /* 0x00000000000c7919 */ /* 0x000e620000002500 */
[----:B------:R-:W1:Y:S01]  /*0060*/  LDCU UR7, c[0x0][0x360] ;  /* 0x00006c00ff0777ac */ /* 0x000e620008000800 */
[----:B------:R-:W0:Y:S01]  /*0070*/  LDCU.64 UR4, c[0x0][0x358] ;  /* 0x00006b00ff0477ac */ /* 0x000e220008000a00 */
[----:B------:R-:W-:Y:S01]  /*0080*/  MOV R0, 0x0 ;  /* 0x0000000000007802 */ /* 0x000fe20000000f00 */
[----:B------:R-:W4:Y:S01]  /*0090*/  LDCU.64 UR8, c[0x4][0x10] ;  /* 0x01000200ff0877ac */ /* 0x000f220008000a00 */
[----:B-1----:R-:W-:-:S04]  /*00a0*/  IMAD R14, R12, UR7, R13 ;  /* 0x000000070c0e7c24 */ /* 0x002fc8000f8e020d */
[----:B--2---:R-:W-:-:S05]  /*00b0*/  IMAD.WIDE R2, R14, 0x4, R2 ;  /* 0x000000040e027825 */ /* 0x004fca00078e0202 */
[----:B0-----:R-:W2:Y:S01]  /*00c0*/  LDG.E R15, desc[UR4][R2.64] ;  /* 0x00000004020f7981 */ /* 0x001ea2000c1e1900 */
[----:B------:R-:W0:Y:S01]  /*00d0*/  LDCU UR4, c[0x0][0x2f8] ;  /* 0x00005f00ff0477ac */ /* 0x000e220008000800 */
[----:B------:R1:W1:Y:S01]  /*00e0*/  LDC.64 R8, c[0x4][R0] ;  /* 0x0100000000087b82 */ /* 0x0002620000000a00 */
[----:B----4-:R-:W-:Y:S01]  /*00f0*/  IMAD.U32 R4, RZ, RZ, UR8 ;  /* 0x00000008ff047e24 */ /* 0x010fe2000f8e00ff */
[----:B------:R-:W-:Y:S02]  /*0100*/  MOV R5, UR9 ;  /* 0x0000000900057c02 */ /* 0x000fe40008000f00 */
[----:B0-----:R-:W-:-:S04]  /*0110*/  IADD3 R6, P0, PT, R1, UR4, RZ ;  /* 0x0000000401067c10 */ /* 0x001fc8000ff1e0ff */
[----:B---3--:R-:W-:Y:S01]  /*0120*/  IADD3.X R7, PT, PT, RZ, UR6, RZ, P0, !PT ;  /* 0x00000006ff077c10 */ /* 0x008fe200087fe4ff */
[----:B-12---:R0:W-:Y:S08]  /*0130*/  STL.128 [R1], R12 ;  /* 0x0000000c01007387 */ /* 0x0061f00000100c00 */
[----:B------:R-:W-:-:S07]  /*0140*/  LEPC R20, `(.L_x_0) ;  /* 0x000000001014794e */ /* 0x000fce0000000000 */
[----:B0-----:R-:W-:Y:S05]  /*0150*/  CALL.ABS.NOINC R8 ;  /* 0x0000000008007343 */ /* 0x001fea0003c00000 */
.L_x_0:
[----:B------:R-:W-:Y:S05]  /*0160*/  EXIT ;  /* 0x000000000000794d */ /* 0x000fea0003800000 */
.L_x_1:
[----:B------:R-:W-:-:S00]  /*0170*/  BRA `(.L_x_1) ;  /* 0xfffffffc00fc7947 */ /* 0x000fc0000383ffff */
[----:B------:R-:W-:-:S00]  /*0180*/  NOP ;  /* 0x0000000000007918 */ /* 0x000fc00000000000 */
[----:B------:R-:W-:-:S00]  /*0190*/  NOP ;  /* 0x0000000000007918 */ /* 0x000fc00000000000 */
[----:B------:R-:W-:-:S00]  /*01a0*/  NOP ;  /* 0x0000000000007918 */ /* 0x000fc00000000000 */
[----:B------:R-:W-:-:S00]  /*01b0*/  NOP ;  /* 0x0000000000007918 */ /* 0x000fc00000000000 */
[----:B------:R-:W-:-:S00]  /*01c0*/  NOP ;  /* 0x0000000000007918 */ /* 0x000fc00000000000 */
[----:B------:R-:W-:-:S00]  /*01d0*/  NOP ;  /* 0x0000000000007918 */ /* 0x000fc00000000000 */
[----:B------:R-:W-:-:S00]  /*01e0*/  NOP ;  /* 0x0000000000007918 */ /* 0x000fc00000000000 */
[----:B------:R-:W-:-:S00]  /*01f0*/  NOP ;  /* 0x0000000000007918 */ /* 0x000fc00000000000 */
.L_x_4:


//--------------------- .text._Z25unique_idx_calc_threadIdxPi --------------------------
	.section	.text._Z25unique_idx_calc_threadIdxPi,"ax",@progbits
	.align	128
        .global         _Z25unique_idx_calc_threadIdxPi
        .type           _Z25unique_idx_calc_threadIdxPi,@function
        .size           _Z25unique_idx_calc_threadIdxPi,(.L_x_5 - _Z25unique_idx_calc_threadIdxPi)
        .other          _Z25unique_idx_calc_threadIdxPi,@"STO_CUDA_ENTRY STV_DEFAULT"
_Z25unique_idx_calc_threadIdxPi:
.text._Z25unique_idx_calc_threadIdxPi:
[----:B------:R-:W0:Y:S01]  /*0000*/  LDC R1, c[0x0][0x37c] ;  /* 0x0000df00ff017b82 */ /* 0x000e220000000800 */
[----:B------:R-:W1:Y:S07]  /*0010*/  S2R R10, SR_TID.X ;  /* 0x00000000000a7919 */ /* 0x000e6e0000002100 */
[----:B------:R-:W1:Y:S01]  /*0020*/  LDC.64 R2, c[0x0][0x380] ;  /* 0x0000e000ff027b82 */ /* 0x000e620000000a00 */
[----:B------:R-:W2:Y:S01]  /*0030*/  LDCU.64 UR4, c[0x0][0x358] ;  /* 0x00006b00ff0477ac */ /* 0x000ea20008000a00 */
[----:B0-----:R-:W-:Y:S01]  /*0040*/  VIADD R1, R1, 0xfffffff8 ;  /* 0xfffffff801017836 */ /* 0x001fe20000000000 */
[----:B------:R-:W0:Y:S01]  /*0050*/  LDCU.64 UR6, c[0x4][0x8] ;  /* 0x01000100ff0677ac */ /* 0x000e220008000a00 */
[----:B-1----:R-:W-:-:S05]  /*0060*/  IMAD.WIDE.U32 R2, R10, 0x4, R2 ;  /* 0x000000040a027825 */ /* 0x002fca00078e0002 */
[----:B--2---:R-:W2:Y:S01]  /*0070*/  LDG.E R11, desc[UR4][R2.64] ;  /* 0x00000004020b7981 */ /* 0x004ea2000c1e1900 */
[----:B------:R-:W-:Y:S01]  /*0080*/  MOV R0, 0x0 ;  /* 0x0000000000007802 */ /* 0x000fe20000000f00 */
[----:B------:R-:W1:Y:S01]  /*0090*/  LDCU UR4, c[0x0][0x2f8] ;  /* 0x00005f00ff0477ac */ /* 0x000e620008000800 */
[----:B0-----:R-:W-:Y:S01]  /*00a0*/  IMAD.U32 R4, RZ, RZ, UR6 ;  /* 0x00000006ff047e24 */ /* 0x001fe2000f8e00ff */
[----:B------:R-:W-:Y:S01]  /*00b0*/  MOV R5, UR7 ;  /* 0x0000000700057c02 */ /* 0x000fe20008000f00 */
[----:B------:R0:W3:Y:S01]  /*00c0*/  LDC.64 R8, c[0x4][R0] ;  /* 0x0100000000087b82 */ /* 0x0000e20000000a00 */
[----:B------:R-:W4:Y:S01]  /*00d0*/  LDCU UR5, c[0x0][0x2fc] ;  /* 0x00005f80ff0577ac */ /* 0x000f220008000800 */
[----:B-1----:R-:W-:-:S05]  /*00e0*/  IADD3 R6, P0, PT, R1, UR4, RZ ;  /* 0x0000000401067c10 */ /* 0x002fca000ff1e0ff */
[----:B----4-:R-:W-:Y:S01]  /*00f0*/  IMAD.X R7, RZ, RZ, UR5, P0 ;  /* 0x00000005ff077e24 */ /* 0x010fe200080e06ff */
[----:B--23--:R0:W-:Y:S07]  /*0100*/  STL.64 [R1], R10 ;  /* 0x0000000a01007387 */ /* 0x00c1ee0000100a00 */
[----:B------:R-:W-:-:S07]  /*0110*/  LEPC R20, `(.L_x_2) ;  /* 0x000000001014794e */ /* 0x000fce0000000000 */
[----:B0-----:R-:W-:Y:S05]  /*0120*/  CALL.ABS.NOINC R8 ;  /* 0x0000000008007343 */ /* 0x001fea0003c00000 */
.L_x_2:
[----:B------:R-:W-:Y:S05]  /*0130*/  EXIT ;  /* 0x000000000000794d */ /* 0x000fea0003800000 */
.L_x_3:
        /* <DEDUP_REMOVED lines=12> */
.L_x_5:


//--------------------- .nv.global.init           --------------------------
	.section	.nv.global.init,"aw",@progbits
.nv.global.init:
	.type		$str,@object
	.size		$str,($str$1 - $str)
$str:
        /*0000*/ 	.byte	0x74, 0x68, 0x72, 0x65, 0x61, 0x64, 0x49, 0x64, 0x78, 0x20, 0x3a, 0x20, 0x25, 0x64, 0x2c, 0x20
        /*0010*/ 	.byte	0x76, 0x61, 0x6c, 0x75, 0x65, 0x20, 0x3a, 0x20, 0x25, 0x64, 0x20, 0x0a, 0x00
	.type		$str$1,@object
	.size		$str$1,(.L_1 - $str$1)
$str$1:
        /*001d*/ 	.byte	0x62, 0x6c, 0x6f, 0x63, 0x6b, 0x49, 0x64, 0x78, 0x2e, 0x78, 0x20, 0x3a, 0x20, 0x25, 0x64, 0x2c
        /*002d*/ 	.byte	0x20, 0x74, 0x68, 0x72, 0x65, 0x61, 0x64, 0x49, 0x64, 0x78, 0x2e, 0x78, 0x20, 0x3a, 0x20, 0x25
        /*003d*/ 	.byte	0x64, 0x2c, 0x20, 0x67, 0x69, 0x64, 0x20, 0x3a, 0x20, 0x25, 0x64, 0x2c, 0x20, 0x76, 0x61, 0x6c
        /*004d*/ 	.byte	0x75, 0x65, 0x20, 0x3a, 0x20, 0x25, 0x64, 0x20, 0x0a, 0x00
.L_1:


//--------------------- .nv.shared.reserved.0     --------------------------
	.section	.nv.shared.reserved.0,"aw",@nobits
	.weak		__nv_reservedSMEM_offset_0_alias
	.size		__nv_reservedSMEM_offset_0_alias, 0, 64
	.other		__nv_reservedSMEM_offset_0_alias,@"STO_CUDA_RESERVED_SHARED STV_DEFAULT"
__nv_reservedSMEM_offset_0_alias:
	.zero		0
	.zero		64


//--------------------- .nv.constant0._Z15unique_gid_calcPi --------------------------
	.section	.nv.constant0._Z15unique_gid_calcPi,"a",@progbits
	.sectionflags	@""
	.align	4
.nv.constant0._Z15unique_gid_calcPi:
	.zero		904


//--------------------- .nv.constant0._Z25unique_idx_calc_threadIdxPi --------------------------
	.section	.nv.constant0._Z25unique_idx_calc_threadIdxPi,"a",@progbits
	.sectionflags	@""
	.align	4
.nv.constant0._Z25unique_idx_calc_threadIdxPi:
	.zero		904


//--------------------- SYMBOLS --------------------------

	.type		.nv.reservedSmem.offset0,@object
	.size		.nv.reservedSmem.offset0,0x4
	.type		vprintf,@function
